//
// Generated by NVIDIA NVVM Compiler
//
// Compiler Build ID: CL-36424714
// Cuda compilation tools, release 13.0, V13.0.88
// Based on NVVM 20.0.0
//

.version 9.0
.target sm_100
.address_size 64

	// .globl	_Z15MatrixAddKernelPiS_S_iii

.visible .entry _Z15MatrixAddKernelPiS_S_iii(
	.param .u64 .ptr .align 1 _Z15MatrixAddKernelPiS_S_iii_param_0,
	.param .u64 .ptr .align 1 _Z15MatrixAddKernelPiS_S_iii_param_1,
	.param .u64 .ptr .align 1 _Z15MatrixAddKernelPiS_S_iii_param_2,
	.param .u32 _Z15MatrixAddKernelPiS_S_iii_param_3,
	.param .u32 _Z15MatrixAddKernelPiS_S_iii_param_4,
	.param .u32 _Z15MatrixAddKernelPiS_S_iii_param_5
)
{
	.reg .pred 	%p<13>;
	.reg .b32 	%r<107>;
	.reg .b64 	%rd<53>;

	ld.param.u64 	%rd7, [_Z15MatrixAddKernelPiS_S_iii_param_0];
	ld.param.u64 	%rd8, [_Z15MatrixAddKernelPiS_S_iii_param_1];
	ld.param.u64 	%rd6, [_Z15MatrixAddKernelPiS_S_iii_param_2];
	ld.param.u32 	%r32, [_Z15MatrixAddKernelPiS_S_iii_param_3];
	ld.param.u32 	%r30, [_Z15MatrixAddKernelPiS_S_iii_param_4];
	ld.param.u32 	%r31, [_Z15MatrixAddKernelPiS_S_iii_param_5];
	cvta.to.global.u64 	%rd1, %rd8;
	cvta.to.global.u64 	%rd2, %rd7;
	mov.u32 	%r33, %ctaid.y;
	mov.u32 	%r34, %ntid.y;
	mov.u32 	%r35, %tid.y;
	mad.lo.s32 	%r1, %r33, %r34, %r35;
	mov.u32 	%r36, %ctaid.x;
	mov.u32 	%r37, %ntid.x;
	mov.u32 	%r38, %tid.x;
	mad.lo.s32 	%r2, %r36, %r37, %r38;
	setp.ge.s32 	%p1, %r1, %r32;
	setp.ge.s32 	%p2, %r2, %r30;
	or.pred  	%p3, %p1, %p2;
	@%p3 bra 	$L__BB0_14;
	setp.lt.s32 	%p4, %r31, 1;
	mov.b32 	%r106, 0;
	@%p4 bra 	$L__BB0_13;
	mul.lo.s32 	%r3, %r31, %r1;
	and.b32  	%r4, %r31, 7;
	setp.lt.u32 	%p5, %r31, 8;
	mov.b32 	%r101, 0;
	mov.u32 	%r106, %r101;
	@%p5 bra 	$L__BB0_5;
	and.b32  	%r101, %r31, 2147483640;
	neg.s32 	%r95, %r101;
	shl.b32 	%r7, %r30, 3;
	mul.wide.u32 	%rd9, %r3, 4;
	add.s64 	%rd10, %rd9, %rd2;
	add.s64 	%rd52, %rd10, 16;
	mov.b32 	%r106, 0;
	mul.wide.s32 	%rd13, %r30, 4;
	mov.u32 	%r94, %r2;
$L__BB0_4:
	.pragma "nounroll";
	ld.global.u32 	%r43, [%rd52+-16];
	mul.wide.s32 	%rd11, %r94, 4;
	add.s64 	%rd12, %rd1, %rd11;
	ld.global.u32 	%r44, [%rd12];
	mad.lo.s32 	%r45, %r44, %r43, %r106;
	ld.global.u32 	%r46, [%rd52+-12];
	add.s64 	%rd14, %rd12, %rd13;
	ld.global.u32 	%r47, [%rd14];
	mad.lo.s32 	%r48, %r47, %r46, %r45;
	ld.global.u32 	%r49, [%rd52+-8];
	add.s64 	%rd15, %rd14, %rd13;
	ld.global.u32 	%r50, [%rd15];
	mad.lo.s32 	%r51, %r50, %r49, %r48;
	ld.global.u32 	%r52, [%rd52+-4];
	add.s64 	%rd16, %rd15, %rd13;
	ld.global.u32 	%r53, [%rd16];
	mad.lo.s32 	%r54, %r53, %r52, %r51;
	ld.global.u32 	%r55, [%rd52];
	add.s64 	%rd17, %rd16, %rd13;
	ld.global.u32 	%r56, [%rd17];
	mad.lo.s32 	%r57, %r56, %r55, %r54;
	ld.global.u32 	%r58, [%rd52+4];
	add.s64 	%rd18, %rd17, %rd13;
	ld.global.u32 	%r59, [%rd18];
	mad.lo.s32 	%r60, %r59, %r58, %r57;
	ld.global.u32 	%r61, [%rd52+8];
	add.s64 	%rd19, %rd18, %rd13;
	ld.global.u32 	%r62, [%rd19];
	mad.lo.s32 	%r63, %r62, %r61, %r60;
	ld.global.u32 	%r64, [%rd52+12];
	add.s64 	%rd20, %rd19, %rd13;
	ld.global.u32 	%r65, [%rd20];
	mad.lo.s32 	%r106, %r65, %r64, %r63;
	add.s32 	%r95, %r95, 8;
	add.s32 	%r94, %r94, %r7;
	add.s64 	%rd52, %rd52, 32;
	setp.ne.s32 	%p6, %r95, 0;
	@%p6 bra 	$L__BB0_4;
$L__BB0_5:
	setp.eq.s32 	%p7, %r4, 0;
	@%p7 bra 	$L__BB0_13;
	and.b32  	%r17, %r31, 3;
	setp.lt.u32 	%p8, %r4, 4;
	@%p8 bra 	$L__BB0_8;
	add.s32 	%r67, %r101, %r3;
	mul.wide.u32 	%rd21, %r67, 4;
	add.s64 	%rd22, %rd2, %rd21;
	ld.global.u32 	%r68, [%rd22];
	mad.lo.s32 	%r69, %r101, %r30, %r2;
	mul.wide.s32 	%rd23, %r69, 4;
	add.s64 	%rd24, %rd1, %rd23;
	ld.global.u32 	%r70, [%rd24];
	mad.lo.s32 	%r71, %r70, %r68, %r106;
	cvt.u64.u32 	%rd25, %r3;
	cvt.u64.u32 	%rd26, %r101;
	add.s64 	%rd27, %rd26, %rd25;
	shl.b64 	%rd28, %rd27, 2;
	add.s64 	%rd29, %rd2, %rd28;
	ld.global.u32 	%r72, [%rd29+4];
	mul.wide.s32 	%rd30, %r30, 4;
	add.s64 	%rd31, %rd24, %rd30;
	ld.global.u32 	%r73, [%rd31];
	mad.lo.s32 	%r74, %r73, %r72, %r71;
	ld.global.u32 	%r75, [%rd29+8];
	add.s64 	%rd32, %rd31, %rd30;
	ld.global.u32 	%r76, [%rd32];
	mad.lo.s32 	%r77, %r76, %r75, %r74;
	ld.global.u32 	%r78, [%rd29+12];
	add.s64 	%rd33, %rd32, %rd30;
	ld.global.u32 	%r79, [%rd33];
	mad.lo.s32 	%r106, %r79, %r78, %r77;
	add.s32 	%r101, %r101, 4;
$L__BB0_8:
	setp.eq.s32 	%p9, %r17, 0;
	@%p9 bra 	$L__BB0_13;
	setp.eq.s32 	%p10, %r17, 1;
	@%p10 bra 	$L__BB0_11;
	add.s32 	%r81, %r101, %r3;
	mul.wide.u32 	%rd34, %r81, 4;
	add.s64 	%rd35, %rd2, %rd34;
	ld.global.u32 	%r82, [%rd35];
	mad.lo.s32 	%r83, %r101, %r30, %r2;
	mul.wide.s32 	%rd36, %r83, 4;
	add.s64 	%rd37, %rd1, %rd36;
	ld.global.u32 	%r84, [%rd37];
	mad.lo.s32 	%r85, %r84, %r82, %r106;
	cvt.u64.u32 	%rd38, %r3;
	cvt.u64.u32 	%rd39, %r101;
	add.s64 	%rd40, %rd39, %rd38;
	shl.b64 	%rd41, %rd40, 2;
	add.s64 	%rd42, %rd2, %rd41;
	ld.global.u32 	%r86, [%rd42+4];
	mul.wide.s32 	%rd43, %r30, 4;
	add.s64 	%rd44, %rd37, %rd43;
	ld.global.u32 	%r87, [%rd44];
	mad.lo.s32 	%r106, %r87, %r86, %r85;
	add.s32 	%r101, %r101, 2;
$L__BB0_11:
	and.b32  	%r88, %r31, 1;
	setp.eq.b32 	%p11, %r88, 1;
	not.pred 	%p12, %p11;
	@%p12 bra 	$L__BB0_13;
	add.s32 	%r89, %r101, %r3;
	mul.wide.u32 	%rd45, %r89, 4;
	add.s64 	%rd46, %rd2, %rd45;
	ld.global.u32 	%r90, [%rd46];
	mad.lo.s32 	%r91, %r101, %r30, %r2;
	mul.wide.s32 	%rd47, %r91, 4;
	add.s64 	%rd48, %rd1, %rd47;
	ld.global.u32 	%r92, [%rd48];
	mad.lo.s32 	%r106, %r92, %r90, %r106;
$L__BB0_13:
	mad.lo.s32 	%r93, %r30, %r1, %r2;
	cvta.to.global.u64 	%rd49, %rd6;
	mul.wide.s32 	%rd50, %r93, 4;
	add.s64 	%rd51, %rd49, %rd50;
	st.global.u32 	[%rd51], %r106;
$L__BB0_14:
	ret;

}


// ===== COMPILED SASS (sm_100) =====

	.target	sm_100

	.elftype	@"ET_EXEC"


//--------------------- .note.nv.tkinfo           --------------------------
	.section	.note.nv.tkinfo,"",@"SHT_NOTE"
	.sectionflags	@"SHF_NOTE_NV_TKINFO"
	.tkinfo
        /*0018*/ 	.word	0x00000002
        /*0030*/ 	.string	""
        /*0030*/ 	.string	"ptxas"
        /*0030*/ 	.string	"Cuda compilation tools, release 13.0, V13.0.88"
        /*0030*/ 	.string	"Build cuda_13.0.r13.0/compiler.36424714_0"
        /*0030*/ 	.string	"-arch sm_100 -m 64 "



//--------------------- .note.nv.cuinfo           --------------------------
	.section	.note.nv.cuinfo,"",@"SHT_NOTE"
	.sectionflags	@"SHF_NOTE_NV_CUINFO"
        /*0018*/ 	.short	0x0002
        /*001a*/ 	.short	0x0064
        /*001c*/ 	.short	0x0082
	.zero		2


//--------------------- .nv.info                  --------------------------
	.section	.nv.info,"",@"SHT_CUDA_INFO"
	.align	4


	//----- nvinfo : EIATTR_REGCOUNT
	.align		4
        /*0000*/ 	.byte	0x04, 0x2f
        /*0002*/ 	.short	(.L_1 - .L_0)
	.align		4
.L_0:
        /*0004*/ 	.word	index@(_Z15MatrixAddKernelPiS_S_iii)
        /*0008*/ 	.word	0x00000020


	//----- nvinfo : EIATTR_FRAME_SIZE
	.align		4
.L_1:
        /*000c*/ 	.byte	0x04, 0x11
        /*000e*/ 	.short	(.L_3 - .L_2)
	.align		4
.L_2:
        /*0010*/ 	.word	index@(_Z15MatrixAddKernelPiS_S_iii)
        /*0014*/ 	.word	0x00000000


	//----- nvinfo : EIATTR_MIN_STACK_SIZE
	.align		4
.L_3:
        /*0018*/ 	.byte	0x04, 0x12
        /*001a*/ 	.short	(.L_5 - .L_4)
	.align		4
.L_4:
        /*001c*/ 	.word	index@(_Z15MatrixAddKernelPiS_S_iii)
        /*0020*/ 	.word	0x00000000
.L_5:


//--------------------- .nv.compat                --------------------------
	.section	.nv.compat,"",@"SHT_CUDA_COMPAT_INFO"
	.align	4
        /*0000*/ 	.byte	0x02, 0x09, 0x00, 0x00, 0x02, 0x02, 0x01, 0x00, 0x02, 0x05, 0x05, 0x00, 0x03, 0x07, 0x01, 0x01
        /*0010*/ 	.byte	0x02, 0x03, 0x00, 0x00, 0x02, 0x06, 0x01, 0x00, 0x04, 0x0b, 0x08, 0x00, 0x09, 0x00, 0x00, 0x00
        /*0020*/ 	.byte	0x00, 0x00, 0x00, 0x00


//--------------------- .nv.info._Z15MatrixAddKernelPiS_S_iii --------------------------
	.section	.nv.info._Z15MatrixAddKernelPiS_S_iii,"",@"SHT_CUDA_INFO"
	.sectionflags	@""
	.align	4


	//----- nvinfo : EIATTR_CUDA_API_VERSION
	.align		4
        /*0000*/ 	.byte	0x04, 0x37
        /*0002*/ 	.short	(.L_7 - .L_6)
.L_6:
        /*0004*/ 	.word	0x00000082


	//----- nvinfo : EIATTR_KPARAM_INFO
	.align		4
.L_7:
        /*0008*/ 	.byte	0x04, 0x17
        /*000a*/ 	.short	(.L_9 - .L_8)
.L_8:
        /*000c*/ 	.word	0x00000000
        /*0010*/ 	.short	0x0005
        /*0012*/ 	.short	0x0020
        /*0014*/ 	.byte	0x00, 0xf0, 0x11, 0x00


	//----- nvinfo : EIATTR_KPARAM_INFO
	.align		4
.L_9:
        /*0018*/ 	.byte	0x04, 0x17
        /*001a*/ 	.short	(.L_11 - .L_10)
.L_10:
        /*001c*/ 	.word	0x00000000
        /*0020*/ 	.short	0x0004
        /*0022*/ 	.short	0x001c
        /*0024*/ 	.byte	0x00, 0xf0, 0x11, 0x00


	//----- nvinfo : EIATTR_KPARAM_INFO
	.align		4
.L_11:
        /*0028*/ 	.byte	0x04, 0x17
        /*002a*/ 	.short	(.L_13 - .L_12)
.L_12:
        /*002c*/ 	.word	0x00000000
        /*0030*/ 	.short	0x0003
        /*0032*/ 	.short	0x0018
        /*0034*/ 	.byte	0x00, 0xf0, 0x11, 0x00


	//----- nvinfo : EIATTR_KPARAM_INFO
	.align		4
.L_13:
        /*0038*/ 	.byte	0x04, 0x17
        /*003a*/ 	.short	(.L_15 - .L_14)
.L_14:
        /*003c*/ 	.word	0x00000000
        /*0040*/ 	.short	0x0002
        /*0042*/ 	.short	0x0010
        /*0044*/ 	.byte	0x00, 0xf5, 0x21, 0x00


	//----- nvinfo : EIATTR_KPARAM_INFO
	.align		4
.L_15:
        /*0048*/ 	.byte	0x04, 0x17
        /*004a*/ 	.short	(.L_17 - .L_16)
.L_16:
        /*004c*/ 	.word	0x00000000
        /*0050*/ 	.short	0x0001
        /*0052*/ 	.short	0x0008
        /*0054*/ 	.byte	0x00, 0xf5, 0x21, 0x00


	//----- nvinfo : EIATTR_KPARAM_INFO
	.align		4
.L_17:
        /*0058*/ 	.byte	0x04, 0x17
        /*005a*/ 	.short	(.L_19 - .L_18)
.L_18:
        /*005c*/ 	.word	0x00000000
        /*0060*/ 	.short	0x0000
        /*0062*/ 	.short	0x0000
        /*0064*/ 	.byte	0x00, 0xf5, 0x21, 0x00


	//----- nvinfo : EIATTR_SPARSE_MMA_MASK
	.align		4
.L_19:
        /*0068*/ 	.byte	0x03, 0x50
        /*006a*/ 	.short	0x0000


	//----- nvinfo : EIATTR_MAXREG_COUNT
	.align		4
        /*006c*/ 	.byte	0x03, 0x1b
        /*006e*/ 	.short	0x00ff


	//----- nvinfo : EIATTR_MERCURY_ISA_VERSION
	.align		4
        /*0070*/ 	.byte	0x03, 0x5f
        /*0072*/ 	.short	0x0101


	//----- nvinfo : EIATTR_VRC_CTA_INIT_COUNT
	.align		4
        /*0074*/ 	.byte	0x02, 0x4a
	.zero		1
	.zero		1


	//----- nvinfo : EIATTR_EXIT_INSTR_OFFSETS
	.align		4
        /*0078*/ 	.byte	0x04, 0x1c
        /*007a*/ 	.short	(.L_21 - .L_20)


	//   ....[0]....
.L_20:
        /*007c*/ 	.word	0x000000c0


	//   ....[1]....
        /*0080*/ 	.word	0x000008d0


	//----- nvinfo : EIATTR_CBANK_PARAM_SIZE
	.align		4
.L_21:
        /*0084*/ 	.byte	0x03, 0x19
        /*0086*/ 	.short	0x0024


	//----- nvinfo : EIATTR_PARAM_CBANK
	.align		4
        /*0088*/ 	.byte	0x04, 0x0a
        /*008a*/ 	.short	(.L_23 - .L_22)
	.align		4
.L_22:
        /*008c*/ 	.word	index@(.nv.constant0._Z15MatrixAddKernelPiS_S_iii)
        /*0090*/ 	.short	0x0380
        /*0092*/ 	.short	0x0024


	//----- nvinfo : EIATTR_SW_WAR
	.align		4
.L_23:
        /*0094*/ 	.byte	0x04, 0x36
        /*0096*/ 	.short	(.L_25 - .L_24)
.L_24:
        /*0098*/ 	.word	0x00000008
.L_25:


//--------------------- .nv.callgraph             --------------------------
	.section	.nv.callgraph,"",@"SHT_CUDA_CALLGRAPH"
	.align	4
	.sectionentsize	8
	.align		4
        /*0000*/ 	.word	0x00000000
	.align		4
        /*0004*/ 	.word	0xffffffff
	.align		4
        /*0008*/ 	.word	0x00000000
	.align		4
        /*000c*/ 	.word	0xfffffffe
	.align		4
        /*0010*/ 	.word	0x00000000
	.align		4
        /*0014*/ 	.word	0xfffffffd
	.align		4
        /*0018*/ 	.word	0x00000000
	.align		4
        /*001c*/ 	.word	0xfffffffc


//--------------------- .text._Z15MatrixAddKernelPiS_S_iii --------------------------
	.section	.text._Z15MatrixAddKernelPiS_S_iii,"ax",@progbits
	.align	128
        .global         _Z15MatrixAddKernelPiS_S_iii
        .type           _Z15MatrixAddKernelPiS_S_iii,@function
        .size           _Z15MatrixAddKernelPiS_S_iii,(.L_x_5 - _Z15MatrixAddKernelPiS_S_iii)
        .other          _Z15MatrixAddKernelPiS_S_iii,@"STO_CUDA_ENTRY STV_DEFAULT"
_Z15MatrixAddKernelPiS_S_iii:
.text._Z15MatrixAddKernelPiS_S_iii:
[----:B------:R-:W-:Y:S01]  /*0000*/  LDC R1, c[0x0][0x37c] ;  /* 0x0000df00ff017b82 */ /* 0x000fe20000000800 */
[----:B------:R-:W0:Y:S07]  /*0010*/  S2R R5, SR_TID.X ;  /* 0x0000000000057919 */ /* 0x000e2e0000002100 */
[----:B------:R-:W1:Y:S01]  /*0020*/  LDC R19, c[0x0][0x364] ;  /* 0x0000d900ff137b82 */ /* 0x000e620000000800 */
[----:B------:R-:W1:Y:S07]  /*0030*/  S2R R4, SR_TID.Y ;  /* 0x0000000000047919 */ /* 0x000e6e0000002200 */
[----:B------:R-:W0:Y:S08]  /*0040*/  S2UR UR5, SR_CTAID.X ;  /* 0x00000000000579c3 */ /* 0x000e300000002500 */
[----:B------:R-:W0:Y:S08]  /*0050*/  LDC R0, c[0x0][0x360] ;  /* 0x0000d800ff007b82 */ /* 0x000e300000000800 */
[----:B------:R-:W1:Y:S08]  /*0060*/  S2UR UR4, SR_CTAID.Y ;  /* 0x00000000000479c3 */ /* 0x000e700000002600 */
[----:B------:R-:W2:Y:S01]  /*0070*/  LDC.64 R2, c[0x0][0x398] ;  /* 0x0000e600ff027b82 */ /* 0x000ea20000000a00 */
[----:B0-----:R-:W-:-:S02]  /*0080*/  IMAD R0, R0, UR5, R5 ;  /* 0x0000000500007c24 */ /* 0x001fc4000f8e0205 */
[----:B-1----:R-:W-:-:S03]  /*0090*/  IMAD R19, R19, UR4, R4 ;  /* 0x0000000413137c24 */ /* 0x002fc6000f8e0204 */
[----:B--2---:R-:W-:-:S04]  /*00a0*/  ISETP.GE.AND P0, PT, R0, R3, PT ;  /* 0x000000030000720c */ /* 0x004fc80003f06270 */
[----:B------:R-:W-:-:S13]  /*00b0*/  ISETP.GE.OR P0, PT, R19, R2, P0 ;  /* 0x000000021300720c */ /* 0x000fda0000706670 */
[----:B------:R-:W-:Y:S05]  /*00c0*/  @P0 EXIT ;  /* 0x000000000000094d */ /* 0x000fea0003800000 */
[----:B------:R-:W0:Y:S01]  /*00d0*/  LDC R2, c[0x0][0x3a0] ;  /* 0x0000e800ff027b82 */ /* 0x000e220000000800 */
[----:B------:R-:W1:Y:S01]  /*00e0*/  LDCU.64 UR4, c[0x0][0x358] ;  /* 0x00006b00ff0477ac */ /* 0x000e620008000a00 */
[----:B------:R-:W-:Y:S01]  /*00f0*/  HFMA2 R24, -RZ, RZ, 0, 0 ;  /* 0x00000000ff187431 */ /* 0x000fe200000001ff */
[----:B0-----:R-:W-:-:S13]  /*0100*/  ISETP.GE.AND P0, PT, R2, 0x1, PT ;  /* 0x000000010200780c */ /* 0x001fda0003f06270 */
[----:B-1----:R-:W-:Y:S05]  /*0110*/  @!P0 BRA `(.L_x_0) ;  /* 0x0000000400dc8947 */ /* 0x002fea0003800000 */
[C---:B------:R-:W-:Y:S01]  /*0120*/  ISETP.GE.U32.AND P1, PT, R2.reuse, 0x8, PT ;  /* 0x000000080200780c */ /* 0x040fe20003f26070 */
[----:B------:R-:W-:Y:S01]  /*0130*/  IMAD R20, R19, R2, RZ ;  /* 0x0000000213147224 */ /* 0x000fe200078e02ff */
[----:B------:R-:W-:Y:S02]  /*0140*/  LOP3.LUT R27, R2, 0x7, RZ, 0xc0, !PT ;  /* 0x00000007021b7812 */ /* 0x000fe400078ec0ff */
[----:B------:R-:W-:Y:S02]  /*0150*/  MOV R21, RZ ;  /* 0x000000ff00157202 */ /* 0x000fe40000000f00 */
[----:B------:R-:W-:Y:S02]  /*0160*/  ISETP.NE.AND P0, PT, R27, RZ, PT ;  /* 0x000000ff1b00720c */ /* 0x000fe40003f05270 */
[----:B------:R-:W-:-:S05]  /*0170*/  MOV R24, RZ ;  /* 0x000000ff00187202 */ /* 0x000fca0000000f00 */
[----:B------:R-:W-:Y:S06]  /*0180*/  @!P1 BRA `(.L_x_1) ;  /* 0x0000000000c09947 */ /* 0x000fec0003800000 */
[----:B------:R-:W0:Y:S01]  /*0190*/  LDC.64 R4, c[0x0][0x380] ;  /* 0x0000e000ff047b82 */ /* 0x000e220000000a00 */
[----:B------:R-:W-:Y:S02]  /*01a0*/  LOP3.LUT R21, R2, 0x7ffffff8, RZ, 0xc0, !PT ;  /* 0x7ffffff802157812 */ /* 0x000fe400078ec0ff */
[----:B------:R-:W-:Y:S02]  /*01b0*/  MOV R24, RZ ;  /* 0x000000ff00187202 */ /* 0x000fe40000000f00 */
[----:B------:R-:W-:Y:S02]  /*01c0*/  MOV R18, R0 ;  /* 0x0000000000127202 */ /* 0x000fe40000000f00 */
[----:B------:R-:W-:Y:S01]  /*01d0*/  IADD3 R22, PT, PT, -R21, RZ, RZ ;  /* 0x000000ff15167210 */ /* 0x000fe20007ffe1ff */
[----:B0-----:R-:W-:-:S03]  /*01e0*/  IMAD.WIDE.U32 R4, R20, 0x4, R4 ;  /* 0x0000000414047825 */ /* 0x001fc600078e0004 */
[----:B------:R-:W-:-:S04]  /*01f0*/  IADD3 R6, P1, PT, R4, 0x10, RZ ;  /* 0x0000001004067810 */ /* 0x000fc80007f3e0ff */
[----:B------:R-:W-:-:S09]  /*0200*/  IADD3.X R5, PT, PT, RZ, R5, RZ, P1, !PT ;  /* 0x00000005ff057210 */ /* 0x000fd20000ffe4ff */
.L_x_2:
[----:B------:R-:W0:Y:S01]  /*0210*/  LDC.64 R16, c[0x0][0x388] ;  /* 0x0000e200ff107b82 */ /* 0x000e220000000a00 */
[----:B------:R-:W-:-:S05]  /*0220*/  MOV R4, R6 ;  /* 0x0000000600047202 */ /* 0x000fca0000000f00 */
[----:B------:R-:W2:Y:S04]  /*0230*/  LDG.E R25, desc[UR4][R4.64+-0x10] ;  /* 0xfffff00404197981 */ /* 0x000ea8000c1e1900 */
[----:B------:R-:W3:Y:S04]  /*0240*/  LDG.E R23, desc[UR4][R4.64+-0xc] ;  /* 0xfffff40404177981 */ /* 0x000ee8000c1e1900 */
[----:B------:R-:W4:Y:S04]  /*0250*/  LDG.E R29, desc[UR4][R4.64+-0x8] ;  /* 0xfffff804041d7981 */ /* 0x000f28000c1e1900 */
[----:B------:R-:W5:Y:S01]  /*0260*/  LDG.E R28, desc[UR4][R4.64+-0x4] ;  /* 0xfffffc04041c7981 */ /* 0x000f62000c1e1900 */
[----:B0-----:R-:W-:-:S05]  /*0270*/  IMAD.WIDE R16, R18, 0x4, R16 ;  /* 0x0000000412107825 */ /* 0x001fca00078e0210 */
[----:B------:R0:W2:Y:S01]  /*0280*/  LDG.E R26, desc[UR4][R16.64] ;  /* 0x00000004101a7981 */ /* 0x0000a2000c1e1900 */
[----:B------:R-:W-:-:S04]  /*0290*/  IMAD.WIDE R14, R3, 0x4, R16 ;  /* 0x00000004030e7825 */ /* 0x000fc800078e0210 */
[C---:B------:R-:W-:Y:S02]  /*02a0*/  IMAD.WIDE R6, R3.reuse, 0x4, R14 ;  /* 0x0000000403067825 */ /* 0x040fe400078e020e */
[----:B------:R-:W3:Y:S02]  /*02b0*/  LDG.E R14, desc[UR4][R14.64] ;  /* 0x000000040e0e7981 */ /* 0x000ee4000c1e1900 */
[C---:B------:R-:W-:Y:S02]  /*02c0*/  IMAD.WIDE R10, R3.reuse, 0x4, R6 ;  /* 0x00000004030a7825 */ /* 0x040fe400078e0206 */
[----:B------:R-:W4:Y:S02]  /*02d0*/  LDG.E R6, desc[UR4][R6.64] ;  /* 0x0000000406067981 */ /* 0x000f24000c1e1900 */
[C---:B------:R-:W-:Y:S02]  /*02e0*/  IMAD.WIDE R8, R3.reuse, 0x4, R10 ;  /* 0x0000000403087825 */ /* 0x040fe400078e020a */
[----:B------:R-:W5:Y:S02]  /*02f0*/  LDG.E R10, desc[UR4][R10.64] ;  /* 0x000000040a0a7981 */ /* 0x000f64000c1e1900 */
[----:B------:R-:W-:-:S02]  /*0300*/  IMAD.WIDE R12, R3, 0x4, R8 ;  /* 0x00000004030c7825 */ /* 0x000fc400078e0208 */
[----:B------:R-:W5:Y:S04]  /*0310*/  LDG.E R7, desc[UR4][R4.64] ;  /* 0x0000000404077981 */ /* 0x000f68000c1e1900 */
[----:B------:R-:W5:Y:S01]  /*0320*/  LDG.E R8, desc[UR4][R8.64] ;  /* 0x0000000408087981 */ /* 0x000f62000c1e1900 */
[----:B0-----:R-:W-:-:S03]  /*0330*/  IMAD.WIDE R16, R3, 0x4, R12 ;  /* 0x0000000403107825 */ /* 0x001fc600078e020c */
[----:B------:R-:W5:Y:S04]  /*0340*/  LDG.E R12, desc[UR4][R12.64] ;  /* 0x000000040c0c7981 */ /* 0x000f68000c1e1900 */
[----:B------:R-:W5:Y:S04]  /*0350*/  LDG.E R15, desc[UR4][R16.64] ;  /* 0x00000004100f7981 */ /* 0x000f68000c1e1900 */
[----:B------:R-:W5:Y:S04]  /*0360*/  LDG.E R9, desc[UR4][R4.64+0x4] ;  /* 0x0000040404097981 */ /* 0x000f68000c1e1900 */
[----:B------:R-:W5:Y:S01]  /*0370*/  LDG.E R11, desc[UR4][R4.64+0xc] ;  /* 0x00000c04040b7981 */ /* 0x000f62000c1e1900 */
[----:B--2---:R-:W-:-:S02]  /*0380*/  IMAD R26, R25, R26, R24 ;  /* 0x0000001a191a7224 */ /* 0x004fc400078e0218 */
[----:B------:R-:W-:Y:S02]  /*0390*/  IMAD.WIDE R24, R3, 0x4, R16 ;  /* 0x0000000403187825 */ /* 0x000fe400078e0210 */
[----:B------:R0:W2:Y:S04]  /*03a0*/  LDG.E R16, desc[UR4][R4.64+0x8] ;  /* 0x0000080404107981 */ /* 0x0000a8000c1e1900 */
[----:B------:R-:W2:Y:S01]  /*03b0*/  LDG.E R24, desc[UR4][R24.64] ;  /* 0x0000000418187981 */ /* 0x000ea2000c1e1900 */
[----:B---3--:R-:W-:Y:S01]  /*03c0*/  IMAD R14, R23, R14, R26 ;  /* 0x0000000e170e7224 */ /* 0x008fe200078e021a */
[----:B------:R-:W-:-:S03]  /*03d0*/  IADD3 R22, PT, PT, R22, 0x8, RZ ;  /* 0x0000000816167810 */ /* 0x000fc60007ffe0ff */
[----:B----4-:R-:W-:Y:S01]  /*03e0*/  IMAD R29, R29, R6, R14 ;  /* 0x000000061d1d7224 */ /* 0x010fe200078e020e */
[----:B------:R-:W-:-:S03]  /*03f0*/  ISETP.NE.AND P1, PT, R22, RZ, PT ;  /* 0x000000ff1600720c */ /* 0x000fc60003f25270 */
[----:B-----5:R-:W-:Y:S01]  /*0400*/  IMAD R10, R28, R10, R29 ;  /* 0x0000000a1c0a7224 */ /* 0x020fe200078e021d */
[----:B------:R-:W-:-:S03]  /*0410*/  IADD3 R6, P2, PT, R4, 0x20, RZ ;  /* 0x0000002004067810 */ /* 0x000fc60007f5e0ff */
[----:B------:R-:W-:Y:S01]  /*0420*/  IMAD R7, R7, R8, R10 ;  /* 0x0000000807077224 */ /* 0x000fe200078e020a */
[----:B0-----:R-:W-:Y:S02]  /*0430*/  IADD3.X R5, PT, PT, RZ, R5, RZ, P2, !PT ;  /* 0x00000005ff057210 */ /* 0x001fe400017fe4ff */
[----:B------:R-:W-:Y:S01]  /*0440*/  LEA R18, R3, R18, 0x3 ;  /* 0x0000001203127211 */ /* 0x000fe200078e18ff */
[----:B------:R-:W-:-:S04]  /*0450*/  IMAD R7, R9, R12, R7 ;  /* 0x0000000c09077224 */ /* 0x000fc800078e0207 */
[----:B--2---:R-:W-:-:S04]  /*0460*/  IMAD R7, R16, R15, R7 ;  /* 0x0000000f10077224 */ /* 0x004fc800078e0207 */
[----:B------:R-:W-:Y:S01]  /*0470*/  IMAD R24, R11, R24, R7 ;  /* 0x000000180b187224 */ /* 0x000fe200078e0207 */
[----:B------:R-:W-:Y:S06]  /*0480*/  @P1 BRA `(.L_x_2) ;  /* 0xfffffffc00601947 */ /* 0x000fec000383ffff */
.L_x_1:
[----:B------:R-:W-:Y:S05]  /*0490*/  @!P0 BRA `(.L_x_0) ;  /* 0x0000000000fc8947 */ /* 0x000fea0003800000 */
[----:B------:R-:W-:Y:S02]  /*04a0*/  ISETP.GE.U32.AND P1, PT, R27, 0x4, PT ;  /* 0x000000041b00780c */ /* 0x000fe40003f26070 */
[----:B------:R-:W-:-:S04]  /*04b0*/  LOP3.LUT R16, R2, 0x3, RZ, 0xc0, !PT ;  /* 0x0000000302107812 */ /* 0x000fc800078ec0ff */
[----:B------:R-:W-:-:S07]  /*04c0*/  ISETP.NE.AND P0, PT, R16, RZ, PT ;  /* 0x000000ff1000720c */ /* 0x000fce0003f05270 */
[----:B------:R-:W-:Y:S06]  /*04d0*/  @!P1 BRA `(.L_x_3) ;  /* 0x00000000006c9947 */ /* 0x000fec0003800000 */
[----:B------:R-:W0:Y:S01]  /*04e0*/  LDC.64 R6, c[0x0][0x388] ;  /* 0x0000e200ff067b82 */ /* 0x000e220000000a00 */
[----:B------:R-:W1:Y:S01]  /*04f0*/  LDCU.64 UR6, c[0x0][0x380] ;  /* 0x00007000ff0677ac */ /* 0x000e620008000a00 */
[----:B------:R-:W-:Y:S01]  /*0500*/  IMAD R9, R21, R3, R0 ;  /* 0x0000000315097224 */ /* 0x000fe200078e0200 */
[CC--:B------:R-:W-:Y:S02]  /*0510*/  IADD3 R5, PT, PT, R20.reuse, R21.reuse, RZ ;  /* 0x0000001514057210 */ /* 0x0c0fe40007ffe0ff */
[----:B------:R-:W-:-:S03]  /*0520*/  IADD3 R10, P1, PT, R20, R21, RZ ;  /* 0x00000015140a7210 */ /* 0x000fc60007f3e0ff */
[----:B------:R-:W2:Y:S01]  /*0530*/  LDC.64 R14, c[0x0][0x380] ;  /* 0x0000e000ff0e7b82 */ /* 0x000ea20000000a00 */
[----:B0-----:R-:W-:-:S04]  /*0540*/  IMAD.WIDE R6, R9, 0x4, R6 ;  /* 0x0000000409067825 */ /* 0x001fc800078e0206 */
[----:B------:R-:W-:Y:S02]  /*0550*/  IMAD.WIDE R8, R3, 0x4, R6 ;  /* 0x0000000403087825 */ /* 0x000fe400078e0206 */
[----:B------:R-:W3:Y:S02]  /*0560*/  LDG.E R6, desc[UR4][R6.64] ;  /* 0x0000000406067981 */ /* 0x000ee4000c1e1900 */
[----:B--2---:R-:W-:Y:S01]  /*0570*/  IMAD.WIDE.U32 R14, R5, 0x4, R14 ;  /* 0x00000004050e7825 */ /* 0x004fe200078e000e */
[----:B------:R-:W-:Y:S02]  /*0580*/  IADD3.X R5, PT, PT, RZ, RZ, RZ, P1, !PT ;  /* 0x000000ffff057210 */ /* 0x000fe40000ffe4ff */
[----:B-1----:R-:W-:-:S03]  /*0590*/  LEA R4, P1, R10, UR6, 0x2 ;  /* 0x000000060a047c11 */ /* 0x002fc6000f8210ff */
[----:B------:R-:W3:Y:S01]  /*05a0*/  LDG.E R15, desc[UR4][R14.64] ;  /* 0x000000040e0f7981 */ /* 0x000ee2000c1e1900 */
[----:B------:R-:W-:Y:S01]  /*05b0*/  LEA.HI.X R5, R10, UR7, R5, 0x2, P1 ;  /* 0x000000070a057c11 */ /* 0x000fe200088f1405 */
[C---:B------:R-:W-:Y:S02]  /*05c0*/  IMAD.WIDE R10, R3.reuse, 0x4, R8 ;  /* 0x00000004030a7825 */ /* 0x040fe400078e0208 */
[----:B------:R-:W2:Y:S04]  /*05d0*/  LDG.E R8, desc[UR4][R8.64] ;  /* 0x0000000408087981 */ /* 0x000ea8000c1e1900 */
[----:B------:R-:W2:Y:S01]  /*05e0*/  LDG.E R17, desc[UR4][R4.64+0x4] ;  /* 0x0000040404117981 */ /* 0x000ea2000c1e1900 */
[----:B------:R-:W-:-:S03]  /*05f0*/  IMAD.WIDE R12, R3, 0x4, R10 ;  /* 0x00000004030c7825 */ /* 0x000fc600078e020a */
[----:B------:R-:W4:Y:S04]  /*0600*/  LDG.E R22, desc[UR4][R10.64] ;  /* 0x000000040a167981 */ /* 0x000f28000c1e1900 */
[----:B------:R-:W4:Y:S04]  /*0610*/  LDG.E R18, desc[UR4][R4.64+0x8] ;  /* 0x0000080404127981 */ /* 0x000f28000c1e1900 */
[----:B------:R-:W5:Y:S04]  /*0620*/  LDG.E R26, desc[UR4][R4.64+0xc] ;  /* 0x00000c04041a7981 */ /* 0x000f68000c1e1900 */
[----:B------:R-:W5:Y:S01]  /*0630*/  LDG.E R12, desc[UR4][R12.64] ;  /* 0x000000040c0c7981 */ /* 0x000f62000c1e1900 */
[----:B------:R-:W-:Y:S01]  /*0640*/  IADD3 R21, PT, PT, R21, 0x4, RZ ;  /* 0x0000000415157810 */ /* 0x000fe20007ffe0ff */
[----:B---3--:R-:W-:-:S04]  /*0650*/  IMAD R24, R15, R6, R24 ;  /* 0x000000060f187224 */ /* 0x008fc800078e0218 */
[----:B--2---:R-:W-:-:S04]  /*0660*/  IMAD R17, R17, R8, R24 ;  /* 0x0000000811117224 */ /* 0x004fc800078e0218 */
[----:B----4-:R-:W-:-:S04]  /*0670*/  IMAD R17, R18, R22, R17 ;  /* 0x0000001612117224 */ /* 0x010fc800078e0211 */
[----:B-----5:R-:W-:-:S07]  /*0680*/  IMAD R24, R26, R12, R17 ;  /* 0x0000000c1a187224 */ /* 0x020fce00078e0211 */
.L_x_3:
[----:B------:R-:W-:Y:S05]  /*0690*/  @!P0 BRA `(.L_x_0) ;  /* 0x00000000007c8947 */ /* 0x000fea0003800000 */
[----:B------:R-:W-:Y:S01]  /*06a0*/  ISETP.NE.AND P1, PT, R16, 0x1, PT ;  /* 0x000000011000780c */ /* 0x000fe20003f25270 */
[----:B------:R-:W0:Y:S01]  /*06b0*/  LDC.64 R12, c[0x0][0x380] ;  /* 0x0000e000ff0c7b82 */ /* 0x000e220000000a00 */
[----:B------:R-:W-:-:S04]  /*06c0*/  LOP3.LUT R2, R2, 0x1, RZ, 0xc0, !PT ;  /* 0x0000000102027812 */ /* 0x000fc800078ec0ff */
[----:B------:R-:W-:-:S03]  /*06d0*/  ISETP.NE.U32.AND P0, PT, R2, 0x1, PT ;  /* 0x000000010200780c */ /* 0x000fc60003f05070 */
[----:B------:R-:W1:Y:S04]  /*06e0*/  LDC.64 R10, c[0x0][0x388] ;  /* 0x0000e200ff0a7b82 */ /* 0x000e680000000a00 */
[CC--:B------:R-:W-:Y:S02]  /*06f0*/  @P1 IADD3 R15, PT, PT, R20.reuse, R21.reuse, RZ ;  /* 0x00000015140f1210 */ /* 0x0c0fe40007ffe0ff */
[----:B------:R-:W-:Y:S02]  /*0700*/  @P1 IADD3 R2, P2, PT, R20, R21, RZ ;  /* 0x0000001514021210 */ /* 0x000fe40007f5e0ff */
[----:B------:R-:W2:Y:S02]  /*0710*/  @P1 LDC.64 R4, c[0x0][0x380] ;  /* 0x0000e000ff041b82 */ /* 0x000ea40000000a00 */
[----:B------:R-:W-:-:S06]  /*0720*/  @P1 IADD3.X R14, PT, PT, RZ, RZ, RZ, P2, !PT ;  /* 0x000000ffff0e1210 */ /* 0x000fcc00017fe4ff */
[----:B------:R-:W3:Y:S01]  /*0730*/  LDC.64 R6, c[0x0][0x380] ;  /* 0x0000e000ff067b82 */ /* 0x000ee20000000a00 */
[----:B0-----:R-:W-:-:S04]  /*0740*/  @P1 IMAD.WIDE.U32 R12, R15, 0x4, R12 ;  /* 0x000000040f0c1825 */ /* 0x001fc800078e000c */
[C---:B------:R-:W-:Y:S01]  /*0750*/  @P1 IMAD R15, R21.reuse, R3, R0 ;  /* 0x00000003150f1224 */ /* 0x040fe200078e0200 */
[----:B------:R-:W-:Y:S01]  /*0760*/  @P1 IADD3 R21, PT, PT, R21, 0x2, RZ ;  /* 0x0000000215151810 */ /* 0x000fe20007ffe0ff */
[----:B------:R-:W4:Y:S01]  /*0770*/  @P1 LDG.E R13, desc[UR4][R12.64] ;  /* 0x000000040c0d1981 */ /* 0x000f22000c1e1900 */
[----:B------:R-:W0:Y:S01]  /*0780*/  LDC.64 R8, c[0x0][0x388] ;  /* 0x0000e200ff087b82 */ /* 0x000e220000000a00 */
[----:B-1----:R-:W-:Y:S01]  /*0790*/  @P1 IMAD.WIDE R10, R15, 0x4, R10 ;  /* 0x000000040f0a1825 */ /* 0x002fe200078e020a */
[----:B------:R-:W-:Y:S02]  /*07a0*/  @!P0 IADD3 R17, PT, PT, R20, R21, RZ ;  /* 0x0000001514118210 */ /* 0x000fe40007ffe0ff */
[----:B--2---:R-:W-:Y:S01]  /*07b0*/  @P1 LEA R4, P2, R2, R4, 0x2 ;  /* 0x0000000402041211 */ /* 0x004fe200078410ff */
[----:B------:R-:W-:-:S03]  /*07c0*/  @!P0 IMAD R21, R21, R3, R0 ;  /* 0x0000000315158224 */ /* 0x000fc600078e0200 */
[----:B------:R-:W-:Y:S01]  /*07d0*/  @P1 LEA.HI.X R5, R2, R5, R14, 0x2, P2 ;  /* 0x0000000502051211 */ /* 0x000fe200010f140e */
[----:B------:R-:W-:Y:S01]  /*07e0*/  @P1 IMAD.WIDE R14, R3, 0x4, R10 ;  /* 0x00000004030e1825 */ /* 0x000fe200078e020a */
[----:B------:R-:W4:Y:S03]  /*07f0*/  @P1 LDG.E R2, desc[UR4][R10.64] ;  /* 0x000000040a021981 */ /* 0x000f26000c1e1900 */
[----:B---3--:R-:W-:Y:S01]  /*0800*/  @!P0 IMAD.WIDE.U32 R6, R17, 0x4, R6 ;  /* 0x0000000411068825 */ /* 0x008fe200078e0006 */
[----:B------:R-:W2:Y:S04]  /*0810*/  @P1 LDG.E R5, desc[UR4][R4.64+0x4] ;  /* 0x0000040404051981 */ /* 0x000ea8000c1e1900 */
[----:B------:R-:W2:Y:S01]  /*0820*/  @P1 LDG.E R14, desc[UR4][R14.64] ;  /* 0x000000040e0e1981 */ /* 0x000ea2000c1e1900 */
[----:B0-----:R-:W-:-:S03]  /*0830*/  @!P0 IMAD.WIDE R8, R21, 0x4, R8 ;  /* 0x0000000415088825 */ /* 0x001fc600078e0208 */
[----:B------:R-:W3:Y:S04]  /*0840*/  @!P0 LDG.E R7, desc[UR4][R6.64] ;  /* 0x0000000406078981 */ /* 0x000ee8000c1e1900 */
[----:B------:R-:W3:Y:S01]  /*0850*/  @!P0 LDG.E R8, desc[UR4][R8.64] ;  /* 0x0000000408088981 */ /* 0x000ee2000c1e1900 */
[----:B----4-:R-:W-:-:S04]  /*0860*/  @P1 IMAD R2, R13, R2, R24 ;  /* 0x000000020d021224 */ /* 0x010fc800078e0218 */
[----:B--2---:R-:W-:-:S04]  /*0870*/  @P1 IMAD R24, R5, R14, R2 ;  /* 0x0000000e05181224 */ /* 0x004fc800078e0202 */
[----:B---3--:R-:W-:-:S07]  /*0880*/  @!P0 IMAD R24, R7, R8, R24 ;  /* 0x0000000807188224 */ /* 0x008fce00078e0218 */
.L_x_0:
[----:B------:R-:W0:Y:S01]  /*0890*/  LDC.64 R4, c[0x0][0x390] ;  /* 0x0000e400ff047b82 */ /* 0x000e220000000a00 */
[----:B------:R-:W-:-:S04]  /*08a0*/  IMAD R3, R19, R3, R0 ;  /* 0x0000000313037224 */ /* 0x000fc800078e0200 */
[----:B0-----:R-:W-:-:S05]  /*08b0*/  IMAD.WIDE R2, R3, 0x4, R4 ;  /* 0x0000000403027825 */ /* 0x001fca00078e0204 */
[----:B------:R-:W-:Y:S01]  /*08c0*/  STG.E desc[UR4][R2.64], R24 ;  /* 0x0000001802007986 */ /* 0x000fe2000c101904 */
[----:B------:R-:W-:Y:S05]  /*08d0*/  EXIT ;  /* 0x000000000000794d */ /* 0x000fea0003800000 */
.L_x_4:
[----:B------:R-:W-:-:S00]  /*08e0*/  BRA `(.L_x_4) ;  /* 0xfffffffc00fc7947 */ /* 0x000fc0000383ffff */
[----:B------:R-:W-:-:S00]  /*08f0*/  NOP ;  /* 0x0000000000007918 */ /* 0x000fc00000000000 */
        /* <DEDUP_REMOVED lines=8> */
.L_x_5:


//--------------------- .nv.shared.reserved.0     --------------------------
	.section	.nv.shared.reserved.0,"aw",@nobits
	.weak		__nv_reservedSMEM_offset_0_alias
	.size		__nv_reservedSMEM_offset_0_alias, 0, 64
	.other		__nv_reservedSMEM_offset_0_alias,@"STO_CUDA_RESERVED_SHARED STV_DEFAULT"
__nv_reservedSMEM_offset_0_alias:
	.zero		0
	.zero		64


//--------------------- .nv.constant0._Z15MatrixAddKernelPiS_S_iii --------------------------
	.section	.nv.constant0._Z15MatrixAddKernelPiS_S_iii,"a",@progbits
	.sectionflags	@""
	.align	4
.nv.constant0._Z15MatrixAddKernelPiS_S_iii:
	.zero		932


//--------------------- SYMBOLS --------------------------

	.type		.nv.reservedSmem.offset0,@object
	.size		.nv.reservedSmem.offset0,0x4
